//
// Generated by NVIDIA NVVM Compiler
//
// Compiler Build ID: CL-36424714
// Cuda compilation tools, release 13.0, V13.0.88
// Based on NVVM 20.0.0
//

.version 9.0
.target sm_100
.address_size 64

	// .globl	_Z5gIncrPfmf

.visible .entry _Z5gIncrPfmf(
	.param .u64 .ptr .align 1 _Z5gIncrPfmf_param_0,
	.param .u64 _Z5gIncrPfmf_param_1,
	.param .f32 _Z5gIncrPfmf_param_2
)
{
	.reg .b32 	%f<4>;
	.reg .b64 	%rd<6>;

	ld.param.u64 	%rd1, [_Z5gIncrPfmf_param_0];
	ld.param.u64 	%rd2, [_Z5gIncrPfmf_param_1];
	ld.param.f32 	%f1, [_Z5gIncrPfmf_param_2];
	cvta.to.global.u64 	%rd3, %rd1;
	shl.b64 	%rd4, %rd2, 2;
	add.s64 	%rd5, %rd3, %rd4;
	ld.global.f32 	%f2, [%rd5];
	add.f32 	%f3, %f1, %f2;
	st.global.f32 	[%rd5], %f3;
	ret;

}
	// .globl	_Z4gSumPfmS_
.visible .entry _Z4gSumPfmS_(
	.param .u64 .ptr .align 1 _Z4gSumPfmS__param_0,
	.param .u64 _Z4gSumPfmS__param_1,
	.param .u64 .ptr .align 1 _Z4gSumPfmS__param_2
)
{


	ret;

}


// ===== COMPILED SASS (sm_100) =====

	.target	sm_100

	.elftype	@"ET_EXEC"


//--------------------- .note.nv.tkinfo           --------------------------
	.section	.note.nv.tkinfo,"",@"SHT_NOTE"
	.sectionflags	@"SHF_NOTE_NV_TKINFO"
	.tkinfo
        /*0018*/ 	.word	0x00000002
        /*0030*/ 	.string	""
        /*0030*/ 	.string	"ptxas"
        /*0030*/ 	.string	"Cuda compilation tools, release 13.0, V13.0.88"
        /*0030*/ 	.string	"Build cuda_13.0.r13.0/compiler.36424714_0"
        /*0030*/ 	.string	"-arch sm_100 -m 64 "



//--------------------- .note.nv.cuinfo           --------------------------
	.section	.note.nv.cuinfo,"",@"SHT_NOTE"
	.sectionflags	@"SHF_NOTE_NV_CUINFO"
        /*0018*/ 	.short	0x0002
        /*001a*/ 	.short	0x0064
        /*001c*/ 	.short	0x0082
	.zero		2


//--------------------- .nv.info                  --------------------------
	.section	.nv.info,"",@"SHT_CUDA_INFO"
	.align	4


	//----- nvinfo : EIATTR_REGCOUNT
	.align		4
        /*0000*/ 	.byte	0x04, 0x2f
        /*0002*/ 	.short	(.L_1 - .L_0)
	.align		4
.L_0:
        /*0004*/ 	.word	index@(_Z5gIncrPfmf)
        /*0008*/ 	.word	0x00000008


	//----- nvinfo : EIATTR_FRAME_SIZE
	.align		4
.L_1:
        /*000c*/ 	.byte	0x04, 0x11
        /*000e*/ 	.short	(.L_3 - .L_2)
	.align		4
.L_2:
        /*0010*/ 	.word	index@(_Z5gIncrPfmf)
        /*0014*/ 	.word	0x00000000


	//----- nvinfo : EIATTR_REGCOUNT
	.align		4
.L_3:
        /*0018*/ 	.byte	0x04, 0x2f
        /*001a*/ 	.short	(.L_5 - .L_4)
	.align		4
.L_4:
        /*001c*/ 	.word	index@(_Z4gSumPfmS_)
        /*0020*/ 	.word	0x00000004


	//----- nvinfo : EIATTR_FRAME_SIZE
	.align		4
.L_5:
        /*0024*/ 	.byte	0x04, 0x11
        /*0026*/ 	.short	(.L_7 - .L_6)
	.align		4
.L_6:
        /*0028*/ 	.word	index@(_Z4gSumPfmS_)
        /*002c*/ 	.word	0x00000000


	//----- nvinfo : EIATTR_MIN_STACK_SIZE
	.align		4
.L_7:
        /*0030*/ 	.byte	0x04, 0x12
        /*0032*/ 	.short	(.L_9 - .L_8)
	.align		4
.L_8:
        /*0034*/ 	.word	index@(_Z4gSumPfmS_)
        /*0038*/ 	.word	0x00000000


	//----- nvinfo : EIATTR_MIN_STACK_SIZE
	.align		4
.L_9:
        /*003c*/ 	.byte	0x04, 0x12
        /*003e*/ 	.short	(.L_11 - .L_10)
	.align		4
.L_10:
        /*0040*/ 	.word	index@(_Z5gIncrPfmf)
        /*0044*/ 	.word	0x00000000
.L_11:


//--------------------- .nv.compat                --------------------------
	.section	.nv.compat,"",@"SHT_CUDA_COMPAT_INFO"
	.align	4
        /*0000*/ 	.byte	0x02, 0x09, 0x00, 0x00, 0x02, 0x02, 0x01, 0x00, 0x02, 0x05, 0x05, 0x00, 0x03, 0x07, 0x01, 0x01
        /*0010*/ 	.byte	0x02, 0x03, 0x00, 0x00, 0x02, 0x06, 0x01, 0x00, 0x04, 0x0b, 0x08, 0x00, 0x09, 0x00, 0x00, 0x00
        /*0020*/ 	.byte	0x00, 0x00, 0x00, 0x00


//--------------------- .nv.info._Z4gSumPfmS_     --------------------------
	.section	.nv.info._Z4gSumPfmS_,"",@"SHT_CUDA_INFO"
	.sectionflags	@""
	.align	4


	//----- nvinfo : EIATTR_CUDA_API_VERSION
	.align		4
        /*0000*/ 	.byte	0x04, 0x37
        /*0002*/ 	.short	(.L_13 - .L_12)
.L_12:
        /*0004*/ 	.word	0x00000082


	//----- nvinfo : EIATTR_KPARAM_INFO
	.align		4
.L_13:
        /*0008*/ 	.byte	0x04, 0x17
        /*000a*/ 	.short	(.L_15 - .L_14)
.L_14:
        /*000c*/ 	.word	0x00000000
        /*0010*/ 	.short	0x0002
        /*0012*/ 	.short	0x0010
        /*0014*/ 	.byte	0x00, 0xf5, 0x21, 0x00


	//----- nvinfo : EIATTR_KPARAM_INFO
	.align		4
.L_15:
        /*0018*/ 	.byte	0x04, 0x17
        /*001a*/ 	.short	(.L_17 - .L_16)
.L_16:
        /*001c*/ 	.word	0x00000000
        /*0020*/ 	.short	0x0001
        /*0022*/ 	.short	0x0008
        /*0024*/ 	.byte	0x00, 0xf0, 0x21, 0x00


	//----- nvinfo : EIATTR_KPARAM_INFO
	.align		4
.L_17:
        /*0028*/ 	.byte	0x04, 0x17
        /*002a*/ 	.short	(.L_19 - .L_18)
.L_18:
        /*002c*/ 	.word	0x00000000
        /*0030*/ 	.short	0x0000
        /*0032*/ 	.short	0x0000
        /*0034*/ 	.byte	0x00, 0xf5, 0x21, 0x00


	//----- nvinfo : EIATTR_SPARSE_MMA_MASK
	.align		4
.L_19:
        /*0038*/ 	.byte	0x03, 0x50
        /*003a*/ 	.short	0x0000


	//----- nvinfo : EIATTR_MAXREG_COUNT
	.align		4
        /*003c*/ 	.byte	0x03, 0x1b
        /*003e*/ 	.short	0x00ff


	//----- nvinfo : EIATTR_MERCURY_ISA_VERSION
	.align		4
        /*0040*/ 	.byte	0x03, 0x5f
        /*0042*/ 	.short	0x0101


	//----- nvinfo : EIATTR_VRC_CTA_INIT_COUNT
	.align		4
        /*0044*/ 	.byte	0x02, 0x4a
	.zero		1
	.zero		1


	//----- nvinfo : EIATTR_EXIT_INSTR_OFFSETS
	.align		4
        /*0048*/ 	.byte	0x04, 0x1c
        /*004a*/ 	.short	(.L_21 - .L_20)


	//   ....[0]....
.L_20:
        /*004c*/ 	.word	0x00000010


	//----- nvinfo : EIATTR_CBANK_PARAM_SIZE
	.align		4
.L_21:
        /*0050*/ 	.byte	0x03, 0x19
        /*0052*/ 	.short	0x0018


	//----- nvinfo : EIATTR_PARAM_CBANK
	.align		4
        /*0054*/ 	.byte	0x04, 0x0a
        /*0056*/ 	.short	(.L_23 - .L_22)
	.align		4
.L_22:
        /*0058*/ 	.word	index@(.nv.constant0._Z4gSumPfmS_)
        /*005c*/ 	.short	0x0380
        /*005e*/ 	.short	0x0018


	//----- nvinfo : EIATTR_SW_WAR
	.align		4
.L_23:
        /*0060*/ 	.byte	0x04, 0x36
        /*0062*/ 	.short	(.L_25 - .L_24)
.L_24:
        /*0064*/ 	.word	0x00000008
.L_25:


//--------------------- .nv.info._Z5gIncrPfmf     --------------------------
	.section	.nv.info._Z5gIncrPfmf,"",@"SHT_CUDA_INFO"
	.sectionflags	@""
	.align	4


	//----- nvinfo : EIATTR_CUDA_API_VERSION
	.align		4
        /*0000*/ 	.byte	0x04, 0x37
        /*0002*/ 	.short	(.L_27 - .L_26)
.L_26:
        /*0004*/ 	.word	0x00000082


	//----- nvinfo : EIATTR_KPARAM_INFO
	.align		4
.L_27:
        /*0008*/ 	.byte	0x04, 0x17
        /*000a*/ 	.short	(.L_29 - .L_28)
.L_28:
        /*000c*/ 	.word	0x00000000
        /*0010*/ 	.short	0x0002
        /*0012*/ 	.short	0x0010
        /*0014*/ 	.byte	0x00, 0xf0, 0x11, 0x00


	//----- nvinfo : EIATTR_KPARAM_INFO
	.align		4
.L_29:
        /*0018*/ 	.byte	0x04, 0x17
        /*001a*/ 	.short	(.L_31 - .L_30)
.L_30:
        /*001c*/ 	.word	0x00000000
        /*0020*/ 	.short	0x0001
        /*0022*/ 	.short	0x0008
        /*0024*/ 	.byte	0x00, 0xf0, 0x21, 0x00


	//----- nvinfo : EIATTR_KPARAM_INFO
	.align		4
.L_31:
        /*0028*/ 	.byte	0x04, 0x17
        /*002a*/ 	.short	(.L_33 - .L_32)
.L_32:
        /*002c*/ 	.word	0x00000000
        /*0030*/ 	.short	0x0000
        /*0032*/ 	.short	0x0000
        /*0034*/ 	.byte	0x00, 0xf5, 0x21, 0x00


	//----- nvinfo : EIATTR_SPARSE_MMA_MASK
	.align		4
.L_33:
        /*0038*/ 	.byte	0x03, 0x50
        /*003a*/ 	.short	0x0000


	//----- nvinfo : EIATTR_MAXREG_COUNT
	.align		4
        /*003c*/ 	.byte	0x03, 0x1b
        /*003e*/ 	.short	0x00ff


	//----- nvinfo : EIATTR_MERCURY_ISA_VERSION
	.align		4
        /*0040*/ 	.byte	0x03, 0x5f
        /*0042*/ 	.short	0x0101


	//----- nvinfo : EIATTR_VRC_CTA_INIT_COUNT
	.align		4
        /*0044*/ 	.byte	0x02, 0x4a
	.zero		1
	.zero		1


	//----- nvinfo : EIATTR_EXIT_INSTR_OFFSETS
	.align		4
        /*0048*/ 	.byte	0x04, 0x1c
        /*004a*/ 	.short	(.L_35 - .L_34)


	//   ....[0]....
.L_34:
        /*004c*/ 	.word	0x000000b0


	//----- nvinfo : EIATTR_CBANK_PARAM_SIZE
	.align		4
.L_35:
        /*0050*/ 	.byte	0x03, 0x19
        /*0052*/ 	.short	0x0014


	//----- nvinfo : EIATTR_PARAM_CBANK
	.align		4
        /*0054*/ 	.byte	0x04, 0x0a
        /*0056*/ 	.short	(.L_37 - .L_36)
	.align		4
.L_36:
        /*0058*/ 	.word	index@(.nv.constant0._Z5gIncrPfmf)
        /*005c*/ 	.short	0x0380
        /*005e*/ 	.short	0x0014


	//----- nvinfo : EIATTR_SW_WAR
	.align		4
.L_37:
        /*0060*/ 	.byte	0x04, 0x36
        /*0062*/ 	.short	(.L_39 - .L_38)
.L_38:
        /*0064*/ 	.word	0x00000008
.L_39:


//--------------------- .nv.callgraph             --------------------------
	.section	.nv.callgraph,"",@"SHT_CUDA_CALLGRAPH"
	.align	4
	.sectionentsize	8
	.align		4
        /*0000*/ 	.word	0x00000000
	.align		4
        /*0004*/ 	.word	0xffffffff
	.align		4
        /*0008*/ 	.word	0x00000000
	.align		4
        /*000c*/ 	.word	0xfffffffe
	.align		4
        /*0010*/ 	.word	0x00000000
	.align		4
        /*0014*/ 	.word	0xfffffffd
	.align		4
        /*0018*/ 	.word	0x00000000
	.align		4
        /*001c*/ 	.word	0xfffffffc


//--------------------- .text._Z4gSumPfmS_        --------------------------
	.section	.text._Z4gSumPfmS_,"ax",@progbits
	.align	128
        .global         _Z4gSumPfmS_
        .type           _Z4gSumPfmS_,@function
        .size           _Z4gSumPfmS_,(.L_x_2 - _Z4gSumPfmS_)
        .other          _Z4gSumPfmS_,@"STO_CUDA_ENTRY STV_DEFAULT"
_Z4gSumPfmS_:
.text._Z4gSumPfmS_:
[----:B------:R-:W-:Y:S01]  /*0000*/  LDC R1, c[0x0][0x37c] ;  /* 0x0000df00ff017b82 */ /* 0x000fe20000000800 */
[----:B------:R-:W-:Y:S05]  /*0010*/  EXIT ;  /* 0x000000000000794d */ /* 0x000fea0003800000 */
.L_x_0:
[----:B------:R-:W-:-:S00]  /*0020*/  BRA `(.L_x_0) ;  /* 0xfffffffc00fc7947 */ /* 0x000fc0000383ffff */
[----:B------:R-:W-:-:S00]  /*0030*/  NOP ;  /* 0x0000000000007918 */ /* 0x000fc00000000000 */
        /* <DEDUP_REMOVED lines=12> */
.L_x_2:


//--------------------- .text._Z5gIncrPfmf        --------------------------
	.section	.text._Z5gIncrPfmf,"ax",@progbits
	.align	128
        .global         _Z5gIncrPfmf
        .type           _Z5gIncrPfmf,@function
        .size           _Z5gIncrPfmf,(.L_x_3 - _Z5gIncrPfmf)
        .other          _Z5gIncrPfmf,@"STO_CUDA_ENTRY STV_DEFAULT"
_Z5gIncrPfmf:
.text._Z5gIncrPfmf:
[----:B------:R-:W-:Y:S01]  /*0000*/  LDC R1, c[0x0][0x37c] ;  /* 0x0000df00ff017b82 */ /* 0x000fe20000000800 */
[----:B------:R-:W0:Y:S01]  /*0010*/  LDCU.128 UR4, c[0x0][0x380] ;  /* 0x00007000ff0477ac */ /* 0x000e220008000c00 */
[----:B------:R-:W1:Y:S01]  /*0020*/  LDCU.64 UR8, c[0x0][0x358] ;  /* 0x00006b00ff0877ac */ /* 0x000e620008000a00 */
[----:B0-----:R-:W-:-:S04]  /*0030*/  ULEA UR4, UP0, UR6, UR4, 0x2 ;  /* 0x0000000406047291 */ /* 0x001fc8000f8010ff */
[----:B------:R-:W-:Y:S02]  /*0040*/  ULEA.HI.X UR5, UR6, UR5, UR7, 0x2, UP0 ;  /* 0x0000000506057291 */ /* 0x000fe400080f1407 */
[----:B------:R-:W-:-:S04]  /*0050*/  MOV R2, UR4 ;  /* 0x0000000400027c02 */ /* 0x000fc80008000f00 */
[----:B------:R-:W-:Y:S01]  /*0060*/  MOV R3, UR5 ;  /* 0x0000000500037c02 */ /* 0x000fe20008000f00 */
[----:B------:R-:W0:Y:S04]  /*0070*/  LDCU UR4, c[0x0][0x390] ;  /* 0x00007200ff0477ac */ /* 0x000e280008000800 */
[----:B-1----:R-:W0:Y:S02]  /*0080*/  LDG.E R0, desc[UR8][R2.64] ;  /* 0x0000000802007981 */ /* 0x002e24000c1e1900 */
[----:B0-----:R-:W-:-:S05]  /*0090*/  FADD R5, R0, UR4 ;  /* 0x0000000400057e21 */ /* 0x001fca0008000000 */
[----:B------:R-:W-:Y:S01]  /*00a0*/  STG.E desc[UR8][R2.64], R5 ;  /* 0x0000000502007986 */ /* 0x000fe2000c101908 */
[----:B------:R-:W-:Y:S05]  /*00b0*/  EXIT ;  /* 0x000000000000794d */ /* 0x000fea0003800000 */
.L_x_1:
        /* <DEDUP_REMOVED lines=12> */
.L_x_3:


//--------------------- .nv.shared.reserved.0     --------------------------
	.section	.nv.shared.reserved.0,"aw",@nobits
	.weak		__nv_reservedSMEM_offset_0_alias
	.size		__nv_reservedSMEM_offset_0_alias, 0, 64
	.other		__nv_reservedSMEM_offset_0_alias,@"STO_CUDA_RESERVED_SHARED STV_DEFAULT"
__nv_reservedSMEM_offset_0_alias:
	.zero		0
	.zero		64


//--------------------- .nv.constant0._Z4gSumPfmS_ --------------------------
	.section	.nv.constant0._Z4gSumPfmS_,"a",@progbits
	.sectionflags	@""
	.align	4
.nv.constant0._Z4gSumPfmS_:
	.zero		920


//--------------------- .nv.constant0._Z5gIncrPfmf --------------------------
	.section	.nv.constant0._Z5gIncrPfmf,"a",@progbits
	.sectionflags	@""
	.align	4
.nv.constant0._Z5gIncrPfmf:
	.zero		916


//--------------------- SYMBOLS --------------------------

	.type		.nv.reservedSmem.offset0,@object
	.size		.nv.reservedSmem.offset0,0x4
